//
// Generated by NVIDIA NVVM Compiler
//
// Compiler Build ID: CL-36424714
// Cuda compilation tools, release 13.0, V13.0.88
// Based on NVVM 20.0.0
//

.version 9.0
.target sm_100
.address_size 64

	// .globl	_Z3SumPKiPll
.extern .func  (.param .b32 func_retval0) vprintf
(
	.param .b64 vprintf_param_0,
	.param .b64 vprintf_param_1
)
;
// _ZZ3SumPKiPllE8blockSum has been demoted
.global .align 1 .b8 $str[4] = {37, 100, 10};

.visible .entry _Z3SumPKiPll(
	.param .u64 .ptr .align 1 _Z3SumPKiPll_param_0,
	.param .u64 .ptr .align 1 _Z3SumPKiPll_param_1,
	.param .u64 _Z3SumPKiPll_param_2
)
{
	.local .align 8 .b8 	__local_depot0[8];
	.reg .b64 	%SP;
	.reg .b64 	%SPL;
	.reg .pred 	%p<17>;
	.reg .b32 	%r<102>;
	.reg .b64 	%rd<147>;
	// demoted variable
	.shared .align 8 .b8 _ZZ3SumPKiPllE8blockSum[1024];
	mov.u64 	%SPL, __local_depot0;
	cvta.local.u64 	%SP, %SPL;
	ld.param.u64 	%rd30, [_Z3SumPKiPll_param_0];
	ld.param.u64 	%rd28, [_Z3SumPKiPll_param_1];
	ld.param.u64 	%rd29, [_Z3SumPKiPll_param_2];
	cvta.to.global.u64 	%rd1, %rd30;
	add.u64 	%rd31, %SP, 0;
	add.u64 	%rd2, %SPL, 0;
	mov.u32 	%r51, %nctaid.x;
	mov.u32 	%r1, %ntid.x;
	mul.lo.s32 	%r2, %r51, %r1;
	mov.u32 	%r3, %ctaid.x;
	mov.u32 	%r4, %tid.x;
	mad.lo.s32 	%r52, %r3, %r1, %r4;
	cvt.u64.u32 	%rd3, %r52;
	cvt.s64.s32 	%rd4, %r2;
	or.b64  	%rd32, %rd29, %rd4;
	and.b64  	%rd33, %rd32, -4294967296;
	setp.ne.s64 	%p1, %rd33, 0;
	@%p1 bra 	$L__BB0_2;
	cvt.u32.u64 	%r53, %rd4;
	cvt.u32.u64 	%r54, %rd29;
	div.u32 	%r55, %r54, %r53;
	cvt.u64.u32 	%rd132, %r55;
	bra.uni 	$L__BB0_3;
$L__BB0_2:
	div.s64 	%rd132, %rd29, %rd4;
$L__BB0_3:
	cvt.u32.u64 	%r5, %rd132;
	setp.lt.s32 	%p2, %r5, 1;
	mov.b64 	%rd146, 0;
	@%p2 bra 	$L__BB0_10;
	and.b32  	%r6, %r5, 3;
	setp.lt.u32 	%p3, %r5, 4;
	mov.b64 	%rd146, 0;
	mov.b32 	%r91, 0;
	@%p3 bra 	$L__BB0_7;
	and.b32  	%r91, %r5, 2147483644;
	neg.s32 	%r90, %r91;
	shl.b32 	%r88, %r2, 1;
	mul.lo.s32 	%r87, %r2, 3;
	mov.b64 	%rd146, 0;
	mov.b32 	%r86, 0;
	mov.u64 	%rd44, $str;
	mov.u32 	%r89, %r2;
$L__BB0_6:
	cvt.s64.s32 	%rd38, %r86;
	add.s64 	%rd39, %rd38, %rd3;
	shl.b64 	%rd40, %rd39, 2;
	add.s64 	%rd41, %rd1, %rd40;
	ld.global.s32 	%rd42, [%rd41];
	add.s64 	%rd43, %rd146, %rd42;
	st.local.u64 	[%rd2], %rd39;
	cvta.global.u64 	%rd45, %rd44;
	{ // callseq 0, 0
	.param .b64 param0;
	st.param.b64 	[param0], %rd45;
	.param .b64 param1;
	st.param.b64 	[param1], %rd31;
	.param .b32 retval0;
	call.uni (retval0), 
	vprintf, 
	(
	param0, 
	param1
	);
	ld.param.b32 	%r58, [retval0];
	} // callseq 0
	cvt.s64.s32 	%rd47, %r89;
	add.s64 	%rd48, %rd47, %rd3;
	shl.b64 	%rd49, %rd48, 2;
	add.s64 	%rd50, %rd1, %rd49;
	ld.global.s32 	%rd51, [%rd50];
	add.s64 	%rd52, %rd43, %rd51;
	st.local.u64 	[%rd2], %rd48;
	{ // callseq 1, 0
	.param .b64 param0;
	st.param.b64 	[param0], %rd45;
	.param .b64 param1;
	st.param.b64 	[param1], %rd31;
	.param .b32 retval0;
	call.uni (retval0), 
	vprintf, 
	(
	param0, 
	param1
	);
	ld.param.b32 	%r60, [retval0];
	} // callseq 1
	cvt.s64.s32 	%rd53, %r88;
	add.s64 	%rd54, %rd53, %rd3;
	shl.b64 	%rd55, %rd54, 2;
	add.s64 	%rd56, %rd1, %rd55;
	ld.global.s32 	%rd57, [%rd56];
	add.s64 	%rd58, %rd52, %rd57;
	st.local.u64 	[%rd2], %rd54;
	{ // callseq 2, 0
	.param .b64 param0;
	st.param.b64 	[param0], %rd45;
	.param .b64 param1;
	st.param.b64 	[param1], %rd31;
	.param .b32 retval0;
	call.uni (retval0), 
	vprintf, 
	(
	param0, 
	param1
	);
	ld.param.b32 	%r62, [retval0];
	} // callseq 2
	cvt.s64.s32 	%rd59, %r87;
	add.s64 	%rd60, %rd59, %rd3;
	shl.b64 	%rd61, %rd60, 2;
	add.s64 	%rd62, %rd1, %rd61;
	ld.global.s32 	%rd63, [%rd62];
	add.s64 	%rd146, %rd58, %rd63;
	st.local.u64 	[%rd2], %rd60;
	{ // callseq 3, 0
	.param .b64 param0;
	st.param.b64 	[param0], %rd45;
	.param .b64 param1;
	st.param.b64 	[param1], %rd31;
	.param .b32 retval0;
	call.uni (retval0), 
	vprintf, 
	(
	param0, 
	param1
	);
	ld.param.b32 	%r64, [retval0];
	} // callseq 3
	add.s32 	%r90, %r90, 4;
	shl.b32 	%r66, %r2, 2;
	add.s32 	%r89, %r89, %r66;
	add.s32 	%r88, %r88, %r66;
	add.s32 	%r87, %r87, %r66;
	add.s32 	%r86, %r86, %r66;
	setp.ne.s32 	%p4, %r90, 0;
	@%p4 bra 	$L__BB0_6;
$L__BB0_7:
	setp.eq.s32 	%p5, %r6, 0;
	@%p5 bra 	$L__BB0_10;
	mul.lo.s32 	%r93, %r2, %r91;
	neg.s32 	%r92, %r6;
	mov.u64 	%rd69, $str;
	add.u64 	%rd71, %SP, 0;
$L__BB0_9:
	.pragma "nounroll";
	cvt.s64.s32 	%rd64, %r93;
	add.s64 	%rd65, %rd64, %rd3;
	shl.b64 	%rd66, %rd65, 2;
	add.s64 	%rd67, %rd1, %rd66;
	ld.global.s32 	%rd68, [%rd67];
	add.s64 	%rd146, %rd146, %rd68;
	st.local.u64 	[%rd2], %rd65;
	cvta.global.u64 	%rd70, %rd69;
	{ // callseq 4, 0
	.param .b64 param0;
	st.param.b64 	[param0], %rd70;
	.param .b64 param1;
	st.param.b64 	[param1], %rd71;
	.param .b32 retval0;
	call.uni (retval0), 
	vprintf, 
	(
	param0, 
	param1
	);
	ld.param.b32 	%r67, [retval0];
	} // callseq 4
	add.s32 	%r93, %r93, %r2;
	add.s32 	%r92, %r92, 1;
	setp.ne.s32 	%p6, %r92, 0;
	@%p6 bra 	$L__BB0_9;
$L__BB0_10:
	shl.b32 	%r69, %r4, 3;
	mov.u32 	%r70, _ZZ3SumPKiPllE8blockSum;
	add.s32 	%r71, %r70, %r69;
	st.shared.u64 	[%r71], %rd146;
	bar.sync 	0;
	setp.ne.s32 	%p7, %r4, 0;
	@%p7 bra 	$L__BB0_26;
	setp.lt.u32 	%p8, %r1, 2;
	@%p8 bra 	$L__BB0_25;
	add.s32 	%r28, %r1, -1;
	add.s32 	%r73, %r1, -2;
	and.b32  	%r29, %r28, 15;
	setp.lt.u32 	%p9, %r73, 15;
	mov.b32 	%r98, 1;
	@%p9 bra 	$L__BB0_16;
	add.s32 	%r94, %r70, 64;
	and.b32  	%r77, %r28, -16;
	neg.s32 	%r96, %r77;
	mov.b32 	%r95, 0;
$L__BB0_14:
	.pragma "nounroll";
	ld.shared.u64 	%rd73, [%r94+-56];
	add.s64 	%rd74, %rd73, %rd146;
	ld.shared.u64 	%rd75, [%r94+-48];
	add.s64 	%rd76, %rd75, %rd74;
	ld.shared.u64 	%rd77, [%r94+-40];
	add.s64 	%rd78, %rd77, %rd76;
	ld.shared.u64 	%rd79, [%r94+-32];
	add.s64 	%rd80, %rd79, %rd78;
	ld.shared.u64 	%rd81, [%r94+-24];
	add.s64 	%rd82, %rd81, %rd80;
	ld.shared.u64 	%rd83, [%r94+-16];
	add.s64 	%rd84, %rd83, %rd82;
	ld.shared.u64 	%rd85, [%r94+-8];
	add.s64 	%rd86, %rd85, %rd84;
	ld.shared.u64 	%rd87, [%r94];
	add.s64 	%rd88, %rd87, %rd86;
	ld.shared.u64 	%rd89, [%r94+8];
	add.s64 	%rd90, %rd89, %rd88;
	ld.shared.u64 	%rd91, [%r94+16];
	add.s64 	%rd92, %rd91, %rd90;
	ld.shared.u64 	%rd93, [%r94+24];
	add.s64 	%rd94, %rd93, %rd92;
	ld.shared.u64 	%rd95, [%r94+32];
	add.s64 	%rd96, %rd95, %rd94;
	ld.shared.u64 	%rd97, [%r94+40];
	add.s64 	%rd98, %rd97, %rd96;
	ld.shared.u64 	%rd99, [%r94+48];
	add.s64 	%rd100, %rd99, %rd98;
	ld.shared.u64 	%rd101, [%r94+56];
	add.s64 	%rd102, %rd101, %rd100;
	ld.shared.u64 	%rd103, [%r94+64];
	add.s64 	%rd146, %rd103, %rd102;
	add.s32 	%r96, %r96, 16;
	add.s32 	%r95, %r95, 16;
	add.s32 	%r94, %r94, 128;
	setp.ne.s32 	%p10, %r96, 0;
	@%p10 bra 	$L__BB0_14;
	add.s32 	%r98, %r95, 1;
$L__BB0_16:
	setp.eq.s32 	%p11, %r29, 0;
	@%p11 bra 	$L__BB0_25;
	and.b32  	%r39, %r28, 7;
	setp.lt.u32 	%p12, %r29, 8;
	@%p12 bra 	$L__BB0_19;
	shl.b32 	%r78, %r98, 3;
	add.s32 	%r80, %r70, %r78;
	ld.shared.u64 	%rd105, [%r80];
	add.s64 	%rd106, %rd105, %rd146;
	ld.shared.u64 	%rd107, [%r80+8];
	add.s64 	%rd108, %rd107, %rd106;
	ld.shared.u64 	%rd109, [%r80+16];
	add.s64 	%rd110, %rd109, %rd108;
	ld.shared.u64 	%rd111, [%r80+24];
	add.s64 	%rd112, %rd111, %rd110;
	ld.shared.u64 	%rd113, [%r80+32];
	add.s64 	%rd114, %rd113, %rd112;
	ld.shared.u64 	%rd115, [%r80+40];
	add.s64 	%rd116, %rd115, %rd114;
	ld.shared.u64 	%rd117, [%r80+48];
	add.s64 	%rd118, %rd117, %rd116;
	ld.shared.u64 	%rd119, [%r80+56];
	add.s64 	%rd146, %rd119, %rd118;
	add.s32 	%r98, %r98, 8;
$L__BB0_19:
	setp.eq.s32 	%p13, %r39, 0;
	@%p13 bra 	$L__BB0_25;
	and.b32  	%r42, %r28, 3;
	setp.lt.u32 	%p14, %r39, 4;
	@%p14 bra 	$L__BB0_22;
	shl.b32 	%r81, %r98, 3;
	add.s32 	%r83, %r70, %r81;
	ld.shared.u64 	%rd121, [%r83];
	add.s64 	%rd122, %rd121, %rd146;
	ld.shared.u64 	%rd123, [%r83+8];
	add.s64 	%rd124, %rd123, %rd122;
	ld.shared.u64 	%rd125, [%r83+16];
	add.s64 	%rd126, %rd125, %rd124;
	ld.shared.u64 	%rd127, [%r83+24];
	add.s64 	%rd146, %rd127, %rd126;
	add.s32 	%r98, %r98, 4;
$L__BB0_22:
	setp.eq.s32 	%p15, %r42, 0;
	@%p15 bra 	$L__BB0_25;
	shl.b32 	%r84, %r98, 3;
	add.s32 	%r101, %r70, %r84;
	neg.s32 	%r100, %r42;
$L__BB0_24:
	.pragma "nounroll";
	ld.shared.u64 	%rd128, [%r101];
	add.s64 	%rd146, %rd128, %rd146;
	add.s32 	%r101, %r101, 8;
	add.s32 	%r100, %r100, 1;
	setp.ne.s32 	%p16, %r100, 0;
	@%p16 bra 	$L__BB0_24;
$L__BB0_25:
	cvta.to.global.u64 	%rd129, %rd28;
	mul.wide.u32 	%rd130, %r3, 8;
	add.s64 	%rd131, %rd129, %rd130;
	st.global.u64 	[%rd131], %rd146;
$L__BB0_26:
	ret;

}


// ===== COMPILED SASS (sm_100) =====

	.target	sm_100

	.elftype	@"ET_EXEC"


//--------------------- .note.nv.tkinfo           --------------------------
	.section	.note.nv.tkinfo,"",@"SHT_NOTE"
	.sectionflags	@"SHF_NOTE_NV_TKINFO"
	.tkinfo
        /*0018*/ 	.word	0x00000002
        /*0030*/ 	.string	""
        /*0030*/ 	.string	"ptxas"
        /*0030*/ 	.string	"Cuda compilation tools, release 13.0, V13.0.88"
        /*0030*/ 	.string	"Build cuda_13.0.r13.0/compiler.36424714_0"
        /*0030*/ 	.string	"-arch sm_100 -m 64 "



//--------------------- .note.nv.cuinfo           --------------------------
	.section	.note.nv.cuinfo,"",@"SHT_NOTE"
	.sectionflags	@"SHF_NOTE_NV_CUINFO"
        /*0018*/ 	.short	0x0002
        /*001a*/ 	.short	0x0064
        /*001c*/ 	.short	0x0082
	.zero		2


//--------------------- .nv.info                  --------------------------
	.section	.nv.info,"",@"SHT_CUDA_INFO"
	.align	4


	//----- nvinfo : EIATTR_REGCOUNT
	.align		4
        /*0000*/ 	.byte	0x04, 0x2f
        /*0002*/ 	.short	(.L_2 - .L_1)
	.align		4
.L_1:
        /*0004*/ 	.word	index@(_Z3SumPKiPll)
        /*0008*/ 	.word	0x0000001e


	//----- nvinfo : EIATTR_FRAME_SIZE
	.align		4
.L_2:
        /*000c*/ 	.byte	0x04, 0x11
        /*000e*/ 	.short	(.L_4 - .L_3)
	.align		4
.L_3:
        /*0010*/ 	.word	index@($__internal_0_$__cuda_sm20_div_s64)
        /*0014*/ 	.word	0x00000008


	//----- nvinfo : EIATTR_FRAME_SIZE
	.align		4
.L_4:
        /*0018*/ 	.byte	0x04, 0x11
        /*001a*/ 	.short	(.L_6 - .L_5)
	.align		4
.L_5:
        /*001c*/ 	.word	index@(_Z3SumPKiPll)
        /*0020*/ 	.word	0x00000008


	//----- nvinfo : EIATTR_MIN_STACK_SIZE
	.align		4
.L_6:
        /*0024*/ 	.byte	0x04, 0x12
        /*0026*/ 	.short	(.L_8 - .L_7)
	.align		4
.L_7:
        /*0028*/ 	.word	index@(_Z3SumPKiPll)
        /*002c*/ 	.word	0x00000008
.L_8:


//--------------------- .nv.compat                --------------------------
	.section	.nv.compat,"",@"SHT_CUDA_COMPAT_INFO"
	.align	4
        /*0000*/ 	.byte	0x02, 0x09, 0x00, 0x00, 0x02, 0x02, 0x01, 0x00, 0x02, 0x05, 0x05, 0x00, 0x03, 0x07, 0x01, 0x01
        /*0010*/ 	.byte	0x02, 0x03, 0x00, 0x00, 0x02, 0x06, 0x01, 0x00, 0x04, 0x0b, 0x08, 0x00, 0x09, 0x00, 0x00, 0x00
        /*0020*/ 	.byte	0x00, 0x00, 0x00, 0x00


//--------------------- .nv.info._Z3SumPKiPll     --------------------------
	.section	.nv.info._Z3SumPKiPll,"",@"SHT_CUDA_INFO"
	.sectionflags	@""
	.align	4


	//----- nvinfo : EIATTR_CUDA_API_VERSION
	.align		4
        /*0000*/ 	.byte	0x04, 0x37
        /*0002*/ 	.short	(.L_10 - .L_9)
.L_9:
        /*0004*/ 	.word	0x00000082


	//----- nvinfo : EIATTR_KPARAM_INFO
	.align		4
.L_10:
        /*0008*/ 	.byte	0x04, 0x17
        /*000a*/ 	.short	(.L_12 - .L_11)
.L_11:
        /*000c*/ 	.word	0x00000000
        /*0010*/ 	.short	0x0002
        /*0012*/ 	.short	0x0010
        /*0014*/ 	.byte	0x00, 0xf0, 0x21, 0x00


	//----- nvinfo : EIATTR_KPARAM_INFO
	.align		4
.L_12:
        /*0018*/ 	.byte	0x04, 0x17
        /*001a*/ 	.short	(.L_14 - .L_13)
.L_13:
        /*001c*/ 	.word	0x00000000
        /*0020*/ 	.short	0x0001
        /*0022*/ 	.short	0x0008
        /*0024*/ 	.byte	0x00, 0xf5, 0x21, 0x00


	//----- nvinfo : EIATTR_KPARAM_INFO
	.align		4
.L_14:
        /*0028*/ 	.byte	0x04, 0x17
        /*002a*/ 	.short	(.L_16 - .L_15)
.L_15:
        /*002c*/ 	.word	0x00000000
        /*0030*/ 	.short	0x0000
        /*0032*/ 	.short	0x0000
        /*0034*/ 	.byte	0x00, 0xf5, 0x21, 0x00


	//----- nvinfo : EIATTR_SPARSE_MMA_MASK
	.align		4
.L_16:
        /*0038*/ 	.byte	0x03, 0x50
        /*003a*/ 	.short	0x0000


	//----- nvinfo : EIATTR_MAXREG_COUNT
	.align		4
        /*003c*/ 	.byte	0x03, 0x1b
        /*003e*/ 	.short	0x00ff


	//----- nvinfo : EIATTR_NUM_BARRIERS
	.align		4
        /*0040*/ 	.byte	0x02, 0x4c
        /*0042*/ 	.byte	0x01
	.zero		1


	//----- nvinfo : EIATTR_EXTERNS
	.align		4
        /*0044*/ 	.byte	0x04, 0x0f
        /*0046*/ 	.short	(.L_18 - .L_17)


	//   ....[0]....
	.align		4
.L_17:
        /*0048*/ 	.word	index@(vprintf)


	//----- nvinfo : EIATTR_MERCURY_ISA_VERSION
	.align		4
.L_18:
        /*004c*/ 	.byte	0x03, 0x5f
        /*004e*/ 	.short	0x0101


	//----- nvinfo : EIATTR_VRC_CTA_INIT_COUNT
	.align		4
        /*0050*/ 	.byte	0x02, 0x4a
	.zero		1
	.zero		1


	//----- nvinfo : EIATTR_SYSCALL_OFFSETS
	.align		4
        /*0054*/ 	.byte	0x04, 0x46
        /*0056*/ 	.short	(.L_20 - .L_19)


	//   ....[0]....
.L_19:
        /*0058*/ 	.word	0x00000500


	//   ....[1]....
        /*005c*/ 	.word	0x00000630


	//   ....[2]....
        /*0060*/ 	.word	0x00000710


	//   ....[3]....
        /*0064*/ 	.word	0x00000830


	//   ....[4]....
        /*0068*/ 	.word	0x00000a90


	//----- nvinfo : EIATTR_EXIT_INSTR_OFFSETS
	.align		4
.L_20:
        /*006c*/ 	.byte	0x04, 0x1c
        /*006e*/ 	.short	(.L_22 - .L_21)


	//   ....[0]....
.L_21:
        /*0070*/ 	.word	0x00000b70


	//   ....[1]....
        /*0074*/ 	.word	0x00001180


	//----- nvinfo : EIATTR_CRS_STACK_SIZE
	.align		4
.L_22:
        /*0078*/ 	.byte	0x04, 0x1e
        /*007a*/ 	.short	(.L_24 - .L_23)
.L_23:
        /*007c*/ 	.word	0x00000000


	//----- nvinfo : EIATTR_CBANK_PARAM_SIZE
	.align		4
.L_24:
        /*0080*/ 	.byte	0x03, 0x19
        /*0082*/ 	.short	0x0018


	//----- nvinfo : EIATTR_PARAM_CBANK
	.align		4
        /*0084*/ 	.byte	0x04, 0x0a
        /*0086*/ 	.short	(.L_26 - .L_25)
	.align		4
.L_25:
        /*0088*/ 	.word	index@(.nv.constant0._Z3SumPKiPll)
        /*008c*/ 	.short	0x0380
        /*008e*/ 	.short	0x0018


	//----- nvinfo : EIATTR_SW_WAR
	.align		4
.L_26:
        /*0090*/ 	.byte	0x04, 0x36
        /*0092*/ 	.short	(.L_28 - .L_27)
.L_27:
        /*0094*/ 	.word	0x00000008
.L_28:


//--------------------- .nv.callgraph             --------------------------
	.section	.nv.callgraph,"",@"SHT_CUDA_CALLGRAPH"
	.align	4
	.sectionentsize	8
	.align		4
        /*0000*/ 	.word	0x00000000
	.align		4
        /*0004*/ 	.word	0xffffffff
	.align		4
        /*0008*/ 	.word	index@(_Z3SumPKiPll)
	.align		4
        /*000c*/ 	.word	index@(vprintf)
	.align		4
        /*0010*/ 	.word	0x00000000
	.align		4
        /*0014*/ 	.word	0xfffffffe
	.align		4
        /*0018*/ 	.word	0x00000000
	.align		4
        /*001c*/ 	.word	0xfffffffd
	.align		4
        /*0020*/ 	.word	0x00000000
	.align		4
        /*0024*/ 	.word	0xfffffffc


//--------------------- .nv.constant4             --------------------------
	.section	.nv.constant4,"a",@progbits
	.align	8
	.align		8
.nv.constant4:
        /*0000*/ 	.dword	vprintf
	.align		8
        /*0008*/ 	.dword	$str


//--------------------- .text._Z3SumPKiPll        --------------------------
	.section	.text._Z3SumPKiPll,"ax",@progbits
	.align	128
        .global         _Z3SumPKiPll
        .type           _Z3SumPKiPll,@function
        .size           _Z3SumPKiPll,(.L_x_18 - _Z3SumPKiPll)
        .other          _Z3SumPKiPll,@"STO_CUDA_ENTRY STV_DEFAULT"
_Z3SumPKiPll:
.text._Z3SumPKiPll:
[----:B------:R-:W0:Y:S01]  /*0000*/  LDC R1, c[0x0][0x37c] ;  /* 0x0000df00ff017b82 */ /* 0x000e220000000800 */
[----:B------:R-:W1:Y:S01]  /*0010*/  LDCU UR41, c[0x0][0x2fc] ;  /* 0x00005f80ff2977ac */ /* 0x000e620008000800 */
[----:B0-----:R-:W-:Y:S01]  /*0020*/  VIADD R1, R1, 0xfffffff8 ;  /* 0xfffffff801017836 */ /* 0x001fe20000000000 */
[----:B------:R-:W0:Y:S01]  /*0030*/  S2R R2, SR_CTAID.X ;  /* 0x0000000000027919 */ /* 0x000e220000002500 */
[----:B------:R-:W2:Y:S01]  /*0040*/  LDCU UR39, c[0x0][0x370] ;  /* 0x00006e00ff2777ac */ /* 0x000ea20008000800 */
[----:B------:R-:W0:Y:S02]  /*0050*/  S2R R3, SR_TID.X ;  /* 0x0000000000037919 */ /* 0x000e240000002100 */
[----:B------:R-:W-:Y:S01]  /*0060*/  R2UR UR5, R1 ;  /* 0x00000000010572ca */ /* 0x000fe200000e0000 */
[----:B------:R-:W2:Y:S01]  /*0070*/  LDCU UR42, c[0x0][0x360] ;  /* 0x00006c00ff2a77ac */ /* 0x000ea20008000800 */
[----:B------:R-:W3:Y:S01]  /*0080*/  LDCU UR40, c[0x0][0x2f8] ;  /* 0x00005f00ff2877ac */ /* 0x000ee20008000800 */
[----:B------:R-:W4:Y:S01]  /*0090*/  LDCU UR4, c[0x0][0x394] ;  /* 0x00007280ff0477ac */ /* 0x000f220008000800 */
[----:B--2---:R-:W-:-:S04]  /*00a0*/  UIMAD UR39, UR39, UR42, URZ ;  /* 0x0000002a272772a4 */ /* 0x004fc8000f8e02ff */
[----:B------:R-:W-:-:S05]  /*00b0*/  USHF.R.S32.HI UR14, URZ, 0x1f, UR39 ;  /* 0x0000001fff0e7899 */ /* 0x000fca0008011427 */
[----:B---3--:R-:W-:Y:S02]  /*00c0*/  UIADD3 UR40, UP0, UPT, UR5, UR40, URZ ;  /* 0x0000002805287290 */ /* 0x008fe4000ff1e0ff */
[----:B----4-:R-:W-:Y:S02]  /*00d0*/  ULOP3.LUT UR4, UR14, UR4, URZ, 0xfc, !UPT ;  /* 0x000000040e047292 */ /* 0x010fe4000f8efcff */
[----:B-1----:R-:W-:Y:S02]  /*00e0*/  UIADD3.X UR41, UPT, UPT, URZ, UR41, URZ, UP0, !UPT ;  /* 0x00000029ff297290 */ /* 0x002fe400087fe4ff */
[----:B------:R-:W-:Y:S01]  /*00f0*/  UISETP.NE.U32.AND UP0, UPT, UR4, URZ, UPT ;  /* 0x000000ff0400728c */ /* 0x000fe2000bf05070 */
[----:B0-----:R-:W-:-:S08]  /*0100*/  IMAD R26, R2, UR42, R3 ;  /* 0x0000002a021a7c24 */ /* 0x001fd0000f8e0203 */
[----:B------:R-:W-:Y:S05]  /*0110*/  BRA.U UP0, `(.L_x_0) ;  /* 0x0000000100587547 */ /* 0x000fea000b800000 */
[----:B------:R-:W0:Y:S01]  /*0120*/  I2F.U32.RP R0, UR39 ;  /* 0x0000002700007d06 */ /* 0x000e220008209000 */
[----:B------:R-:W1:Y:S01]  /*0130*/  LDCU UR7, c[0x0][0x390] ;  /* 0x00007200ff0777ac */ /* 0x000e620008000800 */
[----:B------:R-:W-:Y:S01]  /*0140*/  UIADD3 UR6, UPT, UPT, URZ, -UR39, URZ ;  /* 0x80000027ff067290 */ /* 0x000fe2000fffe0ff */
[----:B------:R-:W-:Y:S01]  /*0150*/  UMOV UR4, URZ ;  /* 0x000000ff00047c82 */ /* 0x000fe20008000000 */
[----:B------:R-:W-:-:S04]  /*0160*/  UISETP.NE.U32.AND UP2, UPT, UR39, URZ, UPT ;  /* 0x000000ff2700728c */ /* 0x000fc8000bf45070 */
[----:B0-----:R-:W0:Y:S02]  /*0170*/  MUFU.RCP R0, R0 ;  /* 0x0000000000007308 */ /* 0x001e240000001000 */
[----:B0-----:R-:W-:-:S06]  /*0180*/  VIADD R3, R0, 0xffffffe ;  /* 0x0ffffffe00037836 */ /* 0x001fcc0000000000 */
[----:B------:R-:W0:Y:S02]  /*0190*/  F2I.FTZ.U32.TRUNC.NTZ R3, R3 ;  /* 0x0000000300037305 */ /* 0x000e24000021f000 */
[----:B0-----:R-:W-:-:S13]  /*01a0*/  R2UR UR5, R3 ;  /* 0x00000000030572ca */ /* 0x001fda00000e0000 */
[----:B------:R-:W-:-:S04]  /*01b0*/  UIMAD UR6, UR6, UR5, URZ ;  /* 0x00000005060672a4 */ /* 0x000fc8000f8e02ff */
[----:B------:R-:W-:-:S04]  /*01c0*/  UIMAD.WIDE.U32 UR4, UR5, UR6, UR4 ;  /* 0x00000006050472a5 */ /* 0x000fc8000f8e0004 */
[----:B-1----:R-:W-:-:S04]  /*01d0*/  UIMAD.WIDE.U32 UR4, UR5, UR7, URZ ;  /* 0x00000007050472a5 */ /* 0x002fc8000f8e00ff */
[----:B------:R-:W-:-:S04]  /*01e0*/  UIADD3 UR4, UPT, UPT, -UR5, URZ, URZ ;  /* 0x000000ff05047290 */ /* 0x000fc8000fffe1ff */
[----:B------:R-:W-:-:S04]  /*01f0*/  UIMAD UR4, UR39, UR4, UR7 ;  /* 0x00000004270472a4 */ /* 0x000fc8000f8e0207 */
[----:B------:R-:W-:-:S11]  /*0200*/  UISETP.GE.U32.AND UP0, UPT, UR4, UR39, UPT ;  /* 0x000000270400728c */ /* 0x000fd6000bf06070 */
[----:B------:R-:W-:Y:S02]  /*0210*/  @UP0 UIADD3 UR4, UPT, UPT, -UR39, UR4, URZ ;  /* 0x0000000427040290 */ /* 0x000fe4000fffe1ff */
[----:B------:R-:W-:Y:S02]  /*0220*/  @UP0 UIADD3 UR5, UPT, UPT, UR5, 0x1, URZ ;  /* 0x0000000105050890 */ /* 0x000fe4000fffe0ff */
[----:B------:R-:W-:-:S11]  /*0230*/  UISETP.GE.U32.AND UP1, UPT, UR4, UR39, UPT ;  /* 0x000000270400728c */ /* 0x000fd6000bf26070 */
[----:B------:R-:W-:Y:S02]  /*0240*/  @UP1 UIADD3 UR5, UPT, UPT, UR5, 0x1, URZ ;  /* 0x0000000105051890 */ /* 0x000fe4000fffe0ff */
[----:B------:R-:W-:-:S07]  /*0250*/  @!UP2 ULOP3.LUT UR5, URZ, UR39, URZ, 0x33, !UPT ;  /* 0x00000027ff05a292 */ /* 0x000fce000f8e33ff */
[----:B------:R-:W-:Y:S01]  /*0260*/  UMOV UR43, UR5 ;  /* 0x00000005002b7c82 */ /* 0x000fe20008000000 */
[----:B------:R-:W-:Y:S05]  /*0270*/  BRA `(.L_x_1) ;  /* 0x0000000000087947 */ /* 0x000fea0003800000 */
.L_x_0:
[----:B------:R-:W-:-:S07]  /*0280*/  MOV R3, 0x2a0 ;  /* 0x000002a000037802 */ /* 0x000fce0000000f00 */
[----:B------:R-:W-:Y:S05]  /*0290*/  CALL.REL.NOINC `($__internal_0_$__cuda_sm20_div_s64) ;  /* 0x0000000c00bc7944 */ /* 0x000fea0003c00000 */
.L_x_1:
[----:B------:R-:W-:Y:S01]  /*02a0*/  UISETP.GE.AND UP0, UPT, UR43, 0x1, UPT ;  /* 0x000000012b00788c */ /* 0x000fe2000bf06270 */
[----:B------:R-:W-:Y:S01]  /*02b0*/  IMAD.MOV.U32 R16, RZ, RZ, RZ ;  /* 0x000000ffff107224 */ /* 0x000fe200078e00ff */
[----:B------:R-:W0:Y:S01]  /*02c0*/  LDCU.64 UR36, c[0x0][0x358] ;  /* 0x00006b00ff2477ac */ /* 0x000e220008000a00 */
[----:B------:R-:W-:-:S06]  /*02d0*/  IMAD.MOV.U32 R25, RZ, RZ, RZ ;  /* 0x000000ffff197224 */ /* 0x000fcc00078e00ff */
[----:B------:R-:W-:Y:S05]  /*02e0*/  BRA.U !UP0, `(.L_x_2) ;  /* 0x0000000508f87547 */ /* 0x000fea000b800000 */
[----:B------:R-:W-:Y:S01]  /*02f0*/  UISETP.GE.U32.AND UP0, UPT, UR43, 0x4, UPT ;  /* 0x000000042b00788c */ /* 0x000fe2000bf06070 */
[----:B------:R-:W-:Y:S01]  /*0300*/  IMAD.MOV.U32 R16, RZ, RZ, RZ ;  /* 0x000000ffff107224 */ /* 0x000fe200078e00ff */
[----:B------:R-:W1:Y:S01]  /*0310*/  LDCU.64 UR44, c[0x0][0x380] ;  /* 0x00007000ff2c77ac */ /* 0x000e620008000a00 */
[----:B------:R-:W-:Y:S01]  /*0320*/  IMAD.MOV.U32 R25, RZ, RZ, RZ ;  /* 0x000000ffff197224 */ /* 0x000fe200078e00ff */
[----:B------:R-:W-:Y:S01]  /*0330*/  ULOP3.LUT UR48, UR43, 0x3, URZ, 0xc0, !UPT ;  /* 0x000000032b307892 */ /* 0x000fe2000f8ec0ff */
[----:B------:R-:W-:-:S04]  /*0340*/  UMOV UR38, URZ ;  /* 0x000000ff00267c82 */ /* 0x000fc80008000000 */
[----:B------:R-:W-:Y:S07]  /*0350*/  BRA.U !UP0, `(.L_x_3) ;  /* 0x0000000508687547 */ /* 0x000fee000b800000 */
[----:B------:R-:W-:Y:S01]  /*0360*/  ULOP3.LUT UR38, UR43, 0x7ffffffc, URZ, 0xc0, !UPT ;  /* 0x7ffffffc2b267892 */ /* 0x000fe2000f8ec0ff */
[----:B------:R-:W-:Y:S01]  /*0370*/  BSSY.RECONVERGENT B6, `(.L_x_3) ;  /* 0x0000058000067945 */ /* 0x000fe20003800200 */
[----:B------:R-:W-:Y:S01]  /*0380*/  USHF.L.U32 UR4, UR39, 0x1, URZ ;  /* 0x0000000127047899 */ /* 0x000fe200080006ff */
[----:B------:R-:W-:Y:S01]  /*0390*/  IMAD.MOV.U32 R16, RZ, RZ, RZ ;  /* 0x000000ffff107224 */ /* 0x000fe200078e00ff */
[----:B------:R-:W-:Y:S01]  /*03a0*/  UIMAD UR5, UR39, 0x3, URZ ;  /* 0x00000003270578a4 */ /* 0x000fe2000f8e02ff */
[----:B------:R-:W-:Y:S01]  /*03b0*/  CS2R R24, SRZ ;  /* 0x0000000000187805 */ /* 0x000fe2000001ff00 */
[----:B------:R-:W-:Y:S01]  /*03c0*/  UIADD3 UR6, UPT, UPT, -UR38, URZ, URZ ;  /* 0x000000ff26067290 */ /* 0x000fe2000fffe1ff */
[----:B------:R-:W-:Y:S01]  /*03d0*/  IMAD.U32 R23, RZ, RZ, UR39 ;  /* 0x00000027ff177e24 */ /* 0x000fe2000f8e00ff */
[----:B------:R-:W2:Y:S01]  /*03e0*/  LDCU.64 UR46, c[0x0][0x380] ;  /* 0x00007000ff2e77ac */ /* 0x000ea20008000a00 */
[----:B------:R-:W-:Y:S02]  /*03f0*/  IMAD.U32 R22, RZ, RZ, UR4 ;  /* 0x00000004ff167e24 */ /* 0x000fe4000f8e00ff */
[----:B------:R-:W-:-:S02]  /*0400*/  IMAD.U32 R19, RZ, RZ, UR5 ;  /* 0x00000005ff137e24 */ /* 0x000fc4000f8e00ff */
[----:B------:R-:W-:-:S07]  /*0410*/  IMAD.U32 R18, RZ, RZ, UR6 ;  /* 0x00000006ff127e24 */ /* 0x000fce000f8e00ff */
.L_x_8:
[----:B------:R-:W-:Y:S01]  /*0420*/  IADD3 R12, P0, PT, R26, R24, RZ ;  /* 0x000000181a0c7210 */ /* 0x000fe20007f1e0ff */
[----:B------:R-:W3:Y:S03]  /*0430*/  LDCU.64 UR4, c[0x4][0x8] ;  /* 0x01000100ff0477ac */ /* 0x000ee60008000a00 */
[----:B------:R-:W-:Y:S02]  /*0440*/  LEA.HI.X.SX32 R13, R24, RZ, 0x1, P0 ;  /* 0x000000ff180d7211 */ /* 0x000fe400000f0eff */
[----:B--2---:R-:W-:-:S04]  /*0450*/  LEA R10, P0, R12, UR46, 0x2 ;  /* 0x0000002e0c0a7c11 */ /* 0x004fc8000f8010ff */
[----:B------:R-:W-:-:S05]  /*0460*/  LEA.HI.X R11, R12, UR47, R13, 0x2, P0 ;  /* 0x0000002f0c0b7c11 */ /* 0x000fca00080f140d */
[----:B0-----:R0:W5:Y:S01]  /*0470*/  LDG.E R27, desc[UR36][R10.64] ;  /* 0x000000240a1b7981 */ /* 0x001162000c1e1900 */
[----:B------:R-:W-:Y:S01]  /*0480*/  MOV R8, 0x0 ;  /* 0x0000000000087802 */ /* 0x000fe20000000f00 */
[----:B------:R-:W-:Y:S02]  /*0490*/  IMAD.U32 R6, RZ, RZ, UR40 ;  /* 0x00000028ff067e24 */ /* 0x000fe4000f8e00ff */
[----:B------:R0:W-:Y:S01]  /*04a0*/  STL.64 [R1], R12 ;  /* 0x0000000c01007387 */ /* 0x0001e20000100a00 */
[----:B---3--:R-:W-:Y:S02]  /*04b0*/  IMAD.U32 R4, RZ, RZ, UR4 ;  /* 0x00000004ff047e24 */ /* 0x008fe4000f8e00ff */
[----:B------:R-:W2:Y:S01]  /*04c0*/  LDC.64 R8, c[0x4][R8] ;  /* 0x0100000008087b82 */ /* 0x000ea20000000a00 */
[----:B------:R-:W-:Y:S02]  /*04d0*/  IMAD.U32 R5, RZ, RZ, UR5 ;  /* 0x00000005ff057e24 */ /* 0x000fe4000f8e00ff */
[----:B------:R-:W-:-:S07]  /*04e0*/  IMAD.U32 R7, RZ, RZ, UR41 ;  /* 0x00000029ff077e24 */ /* 0x000fce000f8e00ff */
[----:B------:R-:W-:-:S07]  /*04f0*/  LEPC R20, `(.L_x_4) ;  /* 0x000000001014794e */ /* 0x000fce0000000000 */
[----:B012--5:R-:W-:Y:S05]  /*0500*/  CALL.ABS.NOINC R8 ;  /* 0x0000000008007343 */ /* 0x027fea0003c00000 */
.L_x_4:
[----:B------:R-:W-:Y:S01]  /*0510*/  IADD3 R10, P0, PT, R26, R23, RZ ;  /* 0x000000171a0a7210 */ /* 0x000fe20007f1e0ff */
[----:B------:R-:W0:Y:S03]  /*0520*/  LDCU.64 UR4, c[0x4][0x8] ;  /* 0x01000100ff0477ac */ /* 0x000e260008000a00 */
[----:B------:R-:W-:Y:S02]  /*0530*/  LEA.HI.X.SX32 R11, R23, RZ, 0x1, P0 ;  /* 0x000000ff170b7211 */ /* 0x000fe400000f0eff */
[----:B------:R-:W-:-:S04]  /*0540*/  LEA R6, P0, R10, UR46, 0x2 ;  /* 0x0000002e0a067c11 */ /* 0x000fc8000f8010ff */
[----:B------:R-:W-:-:S05]  /*0550*/  LEA.HI.X R7, R10, UR47, R11, 0x2, P0 ;  /* 0x0000002f0a077c11 */ /* 0x000fca00080f140b */
[----:B------:R1:W2:Y:S01]  /*0560*/  LDG.E R6, desc[UR36][R6.64] ;  /* 0x0000002406067981 */ /* 0x0002a2000c1e1900 */
[----:B------:R-:W-:-:S03]  /*0570*/  MOV R17, 0x0 ;  /* 0x0000000000117802 */ /* 0x000fc60000000f00 */
[----:B------:R3:W-:Y:S01]  /*0580*/  STL.64 [R1], R10 ;  /* 0x0000000a01007387 */ /* 0x0007e20000100a00 */
[----:B------:R3:W4:Y:S01]  /*0590*/  LDC.64 R8, c[0x4][R17] ;  /* 0x0100000011087b82 */ /* 0x0007220000000a00 */
[----:B0-----:R-:W-:Y:S02]  /*05a0*/  IMAD.U32 R4, RZ, RZ, UR4 ;  /* 0x00000004ff047e24 */ /* 0x001fe4000f8e00ff */
[----:B------:R-:W-:Y:S02]  /*05b0*/  IMAD.U32 R5, RZ, RZ, UR5 ;  /* 0x00000005ff057e24 */ /* 0x000fe4000f8e00ff */
[----:B-1----:R-:W-:Y:S01]  /*05c0*/  IMAD.U32 R7, RZ, RZ, UR41 ;  /* 0x00000029ff077e24 */ /* 0x002fe2000f8e00ff */
[--C-:B--2---:R-:W-:Y:S02]  /*05d0*/  IADD3 R16, P0, P1, R6, R16, R27.reuse ;  /* 0x0000001006107210 */ /* 0x104fe4000791e01b */
[----:B------:R-:W-:Y:S02]  /*05e0*/  SHF.R.S32.HI R27, RZ, 0x1f, R27 ;  /* 0x0000001fff1b7819 */ /* 0x000fe4000001141b */
[----:B------:R-:W-:Y:S01]  /*05f0*/  SHF.R.S32.HI R0, RZ, 0x1f, R6 ;  /* 0x0000001fff007819 */ /* 0x000fe20000011406 */
[----:B------:R-:W-:-:S03]  /*0600*/  IMAD.U32 R6, RZ, RZ, UR40 ;  /* 0x00000028ff067e24 */ /* 0x000fc6000f8e00ff */
[----:B---34-:R-:W-:-:S07]  /*0610*/  IADD3.X R25, PT, PT, R0, R25, R27, P0, P1 ;  /* 0x0000001900197210 */ /* 0x018fce00007e241b */
[----:B------:R-:W-:-:S07]  /*0620*/  LEPC R20, `(.L_x_5) ;  /* 0x000000001014794e */ /* 0x000fce0000000000 */
[----:B------:R-:W-:Y:S05]  /*0630*/  CALL.ABS.NOINC R8 ;  /* 0x0000000008007343 */ /* 0x000fea0003c00000 */
.L_x_5:
[----:B------:R-:W-:Y:S01]  /*0640*/  IADD3 R12, P0, PT, R26, R22, RZ ;  /* 0x000000161a0c7210 */ /* 0x000fe20007f1e0ff */
[----:B------:R-:W0:Y:S03]  /*0650*/  LDCU.64 UR4, c[0x4][0x8] ;  /* 0x01000100ff0477ac */ /* 0x000e260008000a00 */
[----:B------:R-:W-:Y:S02]  /*0660*/  LEA.HI.X.SX32 R13, R22, RZ, 0x1, P0 ;  /* 0x000000ff160d7211 */ /* 0x000fe400000f0eff */
[----:B------:R-:W-:-:S04]  /*0670*/  LEA R10, P0, R12, UR46, 0x2 ;  /* 0x0000002e0c0a7c11 */ /* 0x000fc8000f8010ff */
[----:B------:R-:W-:-:S05]  /*0680*/  LEA.HI.X R11, R12, UR47, R13, 0x2, P0 ;  /* 0x0000002f0c0b7c11 */ /* 0x000fca00080f140d */
[----:B------:R1:W5:Y:S01]  /*0690*/  LDG.E R27, desc[UR36][R10.64] ;  /* 0x000000240a1b7981 */ /* 0x000362000c1e1900 */
[----:B------:R1:W2:Y:S01]  /*06a0*/  LDC.64 R8, c[0x4][R17] ;  /* 0x0100000011087b82 */ /* 0x0002a20000000a00 */
[----:B------:R-:W-:Y:S02]  /*06b0*/  IMAD.U32 R6, RZ, RZ, UR40 ;  /* 0x00000028ff067e24 */ /* 0x000fe4000f8e00ff */
[----:B------:R1:W-:Y:S01]  /*06c0*/  STL.64 [R1], R12 ;  /* 0x0000000c01007387 */ /* 0x0003e20000100a00 */
[----:B0-----:R-:W-:Y:S02]  /*06d0*/  IMAD.U32 R4, RZ, RZ, UR4 ;  /* 0x00000004ff047e24 */ /* 0x001fe4000f8e00ff */
[----:B------:R-:W-:Y:S02]  /*06e0*/  IMAD.U32 R5, RZ, RZ, UR5 ;  /* 0x00000005ff057e24 */ /* 0x000fe4000f8e00ff */
[----:B------:R-:W-:-:S07]  /*06f0*/  IMAD.U32 R7, RZ, RZ, UR41 ;  /* 0x00000029ff077e24 */ /* 0x000fce000f8e00ff */
[----:B------:R-:W-:-:S07]  /*0700*/  LEPC R20, `(.L_x_6) ;  /* 0x000000001014794e */ /* 0x000fce0000000000 */
[----:B-12--5:R-:W-:Y:S05]  /*0710*/  CALL.ABS.NOINC R8 ;  /* 0x0000000008007343 */ /* 0x026fea0003c00000 */
.L_x_6:
[----:B------:R-:W-:Y:S01]  /*0720*/  IADD3 R12, P0, PT, R26, R19, RZ ;  /* 0x000000131a0c7210 */ /* 0x000fe20007f1e0ff */
[----:B------:R-:W0:Y:S03]  /*0730*/  LDCU.64 UR4, c[0x4][0x8] ;  /* 0x01000100ff0477ac */ /* 0x000e260008000a00 */
[----:B------:R-:W-:Y:S02]  /*0740*/  LEA.HI.X.SX32 R13, R19, RZ, 0x1, P0 ;  /* 0x000000ff130d7211 */ /* 0x000fe400000f0eff */
[----:B------:R-:W-:-:S04]  /*0750*/  LEA R10, P0, R12, UR46, 0x2 ;  /* 0x0000002e0c0a7c11 */ /* 0x000fc8000f8010ff */
[----:B------:R-:W-:-:S05]  /*0760*/  LEA.HI.X R11, R12, UR47, R13, 0x2, P0 ;  /* 0x0000002f0c0b7c11 */ /* 0x000fca00080f140d */
[----:B------:R-:W2:Y:S01]  /*0770*/  LDG.E R10, desc[UR36][R10.64] ;  /* 0x000000240a0a7981 */ /* 0x000ea2000c1e1900 */
[----:B------:R1:W3:Y:S01]  /*0780*/  LDC.64 R8, c[0x4][R17] ;  /* 0x0100000011087b82 */ /* 0x0002e20000000a00 */
[----:B------:R-:W-:Y:S02]  /*0790*/  IMAD.U32 R6, RZ, RZ, UR40 ;  /* 0x00000028ff067e24 */ /* 0x000fe4000f8e00ff */
[----:B------:R1:W-:Y:S01]  /*07a0*/  STL.64 [R1], R12 ;  /* 0x0000000c01007387 */ /* 0x0003e20000100a00 */
[----:B0-----:R-:W-:Y:S02]  /*07b0*/  IMAD.U32 R4, RZ, RZ, UR4 ;  /* 0x00000004ff047e24 */ /* 0x001fe4000f8e00ff */
[----:B------:R-:W-:Y:S02]  /*07c0*/  IMAD.U32 R5, RZ, RZ, UR5 ;  /* 0x00000005ff057e24 */ /* 0x000fe4000f8e00ff */
[----:B------:R-:W-:Y:S01]  /*07d0*/  IMAD.U32 R7, RZ, RZ, UR41 ;  /* 0x00000029ff077e24 */ /* 0x000fe2000f8e00ff */
[----:B--2---:R-:W-:-:S02]  /*07e0*/  IADD3 R16, P0, P1, R10, R16, R27 ;  /* 0x000000100a107210 */ /* 0x004fc4000791e01b */
[----:B------:R-:W-:Y:S02]  /*07f0*/  SHF.R.S32.HI R27, RZ, 0x1f, R27 ;  /* 0x0000001fff1b7819 */ /* 0x000fe4000001141b */
[----:B------:R-:W-:-:S04]  /*0800*/  SHF.R.S32.HI R0, RZ, 0x1f, R10 ;  /* 0x0000001fff007819 */ /* 0x000fc8000001140a */
[----:B-1-3--:R-:W-:-:S07]  /*0810*/  IADD3.X R25, PT, PT, R0, R25, R27, P0, P1 ;  /* 0x0000001900197210 */ /* 0x00afce00007e241b */
[----:B------:R-:W-:-:S07]  /*0820*/  LEPC R20, `(.L_x_7) ;  /* 0x000000001014794e */ /* 0x000fce0000000000 */
[----:B------:R-:W-:Y:S05]  /*0830*/  CALL.ABS.NOINC R8 ;  /* 0x0000000008007343 */ /* 0x000fea0003c00000 */
.L_x_7:
[----:B------:R-:W-:Y:S02]  /*0840*/  VIADD R18, R18, 0x4 ;  /* 0x0000000412127836 */ /* 0x000fe40000000000 */
[----:B------:R-:W-:Y:S02]  /*0850*/  IMAD.U32 R0, RZ, RZ, UR39 ;  /* 0x00000027ff007e24 */ /* 0x000fe4000f8e00ff */
[----:B------:R-:W-:Y:S01]  /*0860*/  IMAD.U32 R3, RZ, RZ, UR39 ;  /* 0x00000027ff037e24 */ /* 0x000fe2000f8e00ff */
[----:B------:R-:W-:Y:S01]  /*0870*/  ISETP.NE.AND P0, PT, R18, RZ, PT ;  /* 0x000000ff1200720c */ /* 0x000fe20003f05270 */
[----:B------:R-:W-:Y:S02]  /*0880*/  IMAD.U32 R4, RZ, RZ, UR39 ;  /* 0x00000027ff047e24 */ /* 0x000fe4000f8e00ff */
[----:B------:R-:W-:Y:S02]  /*0890*/  IMAD.U32 R5, RZ, RZ, UR39 ;  /* 0x00000027ff057e24 */ /* 0x000fe4000f8e00ff */
[----:B------:R-:W-:-:S02]  /*08a0*/  IMAD R23, R0, 0x4, R23 ;  /* 0x0000000400177824 */ /* 0x000fc400078e0217 */
[----:B------:R-:W-:Y:S02]  /*08b0*/  IMAD R22, R3, 0x4, R22 ;  /* 0x0000000403167824 */ /* 0x000fe400078e0216 */
[----:B------:R-:W-:Y:S02]  /*08c0*/  IMAD R19, R4, 0x4, R19 ;  /* 0x0000000404137824 */ /* 0x000fe400078e0213 */
[----:B------:R-:W-:Y:S02]  /*08d0*/  IMAD R24, R5, 0x4, R24 ;  /* 0x0000000405187824 */ /* 0x000fe400078e0218 */
[----:B------:R-:W-:Y:S05]  /*08e0*/  @P0 BRA `(.L_x_8) ;  /* 0xfffffff800cc0947 */ /* 0x000fea000383ffff */
[----:B------:R-:W-:Y:S05]  /*08f0*/  BSYNC.RECONVERGENT B6 ;  /* 0x0000000000067941 */ /* 0x000fea0003800200 */
.L_x_3:
[----:B------:R-:W-:-:S09]  /*0900*/  UISETP.NE.AND UP0, UPT, UR48, URZ, UPT ;  /* 0x000000ff3000728c */ /* 0x000fd2000bf05270 */
[----:B------:R-:W-:Y:S05]  /*0910*/  BRA.U !UP0, `(.L_x_2) ;  /* 0x00000001086c7547 */ /* 0x000fea000b800000 */
[----:B------:R-:W-:Y:S02]  /*0920*/  UIMAD UR4, UR39, UR38, URZ ;  /* 0x00000026270472a4 */ /* 0x000fe4000f8e02ff */
[----:B------:R-:W-:-:S04]  /*0930*/  UIADD3 UR5, UPT, UPT, -UR48, URZ, URZ ;  /* 0x000000ff30057290 */ /* 0x000fc8000fffe1ff */
[----:B------:R-:W-:Y:S02]  /*0940*/  IMAD.U32 R19, RZ, RZ, UR4 ;  /* 0x00000004ff137e24 */ /* 0x000fe4000f8e00ff */
[----:B------:R-:W-:-:S07]  /*0950*/  IMAD.U32 R17, RZ, RZ, UR5 ;  /* 0x00000005ff117e24 */ /* 0x000fce000f8e00ff */
.L_x_10:
[----:B------:R-:W-:Y:S01]  /*0960*/  IADD3 R10, P0, PT, R26, R19, RZ ;  /* 0x000000131a0a7210 */ /* 0x000fe20007f1e0ff */
[----:B------:R-:W2:Y:S03]  /*0970*/  LDCU.64 UR4, c[0x4][0x8] ;  /* 0x01000100ff0477ac */ /* 0x000ea60008000a00 */
[----:B------:R-:W-:Y:S02]  /*0980*/  LEA.HI.X.SX32 R11, R19, RZ, 0x1, P0 ;  /* 0x000000ff130b7211 */ /* 0x000fe400000f0eff */
[----:B-1----:R-:W-:-:S04]  /*0990*/  LEA R6, P0, R10, UR44, 0x2 ;  /* 0x0000002c0a067c11 */ /* 0x002fc8000f8010ff */
[----:B------:R-:W-:-:S05]  /*09a0*/  LEA.HI.X R7, R10, UR45, R11, 0x2, P0 ;  /* 0x0000002d0a077c11 */ /* 0x000fca00080f140b */
[----:B0-----:R0:W3:Y:S01]  /*09b0*/  LDG.E R6, desc[UR36][R6.64] ;  /* 0x0000002406067981 */ /* 0x0010e2000c1e1900 */
[----:B------:R-:W-:Y:S01]  /*09c0*/  MOV R8, 0x0 ;  /* 0x0000000000087802 */ /* 0x000fe20000000f00 */
[----:B------:R-:W-:Y:S02]  /*09d0*/  VIADD R17, R17, 0x1 ;  /* 0x0000000111117836 */ /* 0x000fe40000000000 */
[----:B------:R1:W-:Y:S01]  /*09e0*/  STL.64 [R1], R10 ;  /* 0x0000000a01007387 */ /* 0x0003e20000100a00 */
[----:B--2---:R-:W-:Y:S02]  /*09f0*/  IMAD.U32 R4, RZ, RZ, UR4 ;  /* 0x00000004ff047e24 */ /* 0x004fe4000f8e00ff */
[----:B------:R-:W2:Y:S01]  /*0a00*/  LDC.64 R8, c[0x4][R8] ;  /* 0x0100000008087b82 */ /* 0x000ea20000000a00 */
[----:B------:R-:W-:Y:S01]  /*0a10*/  ISETP.NE.AND P1, PT, R17, RZ, PT ;  /* 0x000000ff1100720c */ /* 0x000fe20003f25270 */
[----:B------:R-:W-:Y:S02]  /*0a20*/  IMAD.U32 R5, RZ, RZ, UR5 ;  /* 0x00000005ff057e24 */ /* 0x000fe4000f8e00ff */
[----:B0-----:R-:W-:Y:S01]  /*0a30*/  IMAD.U32 R7, RZ, RZ, UR41 ;  /* 0x00000029ff077e24 */ /* 0x001fe2000f8e00ff */
[----:B------:R-:W-:-:S02]  /*0a40*/  P2R R0, PR, RZ, 0x2 ;  /* 0x00000002ff007803 */ /* 0x000fc40000000000 */
[----:B---3--:R-:W-:-:S04]  /*0a50*/  IADD3 R16, P0, PT, R6, R16, RZ ;  /* 0x0000001006107210 */ /* 0x008fc80007f1e0ff */
[----:B------:R-:W-:Y:S01]  /*0a60*/  LEA.HI.X.SX32 R25, R6, R25, 0x1, P0 ;  /* 0x0000001906197211 */ /* 0x000fe200000f0eff */
[----:B-12---:R-:W-:-:S08]  /*0a70*/  IMAD.U32 R6, RZ, RZ, UR40 ;  /* 0x00000028ff067e24 */ /* 0x006fd0000f8e00ff */
[----:B------:R-:W-:-:S07]  /*0a80*/  LEPC R20, `(.L_x_9) ;  /* 0x000000001014794e */ /* 0x000fce0000000000 */
[----:B------:R-:W-:Y:S05]  /*0a90*/  CALL.ABS.NOINC R8 ;  /* 0x0000000008007343 */ /* 0x000fea0003c00000 */
.L_x_9:
[----:B------:R-:W-:Y:S01]  /*0aa0*/  ISETP.NE.AND P6, PT, R17, RZ, PT ;  /* 0x000000ff1100720c */ /* 0x000fe20003fc5270 */
[----:B------:R-:W-:-:S12]  /*0ab0*/  VIADD R19, R19, UR39 ;  /* 0x0000002713137c36 */ /* 0x000fd80008000000 */
[----:B------:R-:W-:Y:S05]  /*0ac0*/  @P6 BRA `(.L_x_10) ;  /* 0xfffffffc00a46947 */ /* 0x000fea000383ffff */
.L_x_2:
[----:B------:R-:W2:Y:S01]  /*0ad0*/  S2R R3, SR_CgaCtaId ;  /* 0x0000000000037919 */ /* 0x000ea20000008800 */
[----:B------:R-:W-:Y:S01]  /*0ae0*/  MOV R24, 0x400 ;  /* 0x0000040000187802 */ /* 0x000fe20000000f00 */
[----:B------:R-:W-:Y:S01]  /*0af0*/  IMAD.MOV.U32 R17, RZ, RZ, R25 ;  /* 0x000000ffff117224 */ /* 0x000fe200078e0019 */
[----:B------:R-:W-:Y:S05]  /*0b00*/  WARPSYNC.ALL ;  /* 0x0000000000007948 */ /* 0x000fea0003800000 */
[----:B------:R-:W3:Y:S01]  /*0b10*/  S2R R5, SR_TID.X ;  /* 0x0000000000057919 */ /* 0x000ee20000002100 */
[----:B--2---:R-:W-:-:S05]  /*0b20*/  LEA R24, R3, R24, 0x18 ;  /* 0x0000001803187211 */ /* 0x004fca00078ec0ff */
[C---:B---3--:R-:W-:Y:S01]  /*0b30*/  IMAD R3, R5.reuse, 0x8, R24 ;  /* 0x0000000805037824 */ /* 0x048fe200078e0218 */
[----:B------:R-:W-:-:S04]  /*0b40*/  ISETP.NE.AND P0, PT, R5, RZ, PT ;  /* 0x000000ff0500720c */ /* 0x000fc80003f05270 */
[----:B------:R2:W-:Y:S01]  /*0b50*/  STS.64 [R3], R16 ;  /* 0x0000001003007388 */ /* 0x0005e20000000a00 */
[----:B------:R-:W-:Y:S08]  /*0b60*/  BAR.SYNC.DEFER_BLOCKING 0x0 ;  /* 0x0000000000007b1d */ /* 0x000ff00000010000 */
[----:B01----:R-:W-:Y:S05]  /*0b70*/  @P0 EXIT ;  /* 0x000000000000094d */ /* 0x003fea0003800000 */
[----:B------:R-:W-:-:S09]  /*0b80*/  UISETP.GE.U32.AND UP0, UPT, UR42, 0x2, UPT ;  /* 0x000000022a00788c */ /* 0x000fd2000bf06070 */
[----:B------:R-:W-:Y:S05]  /*0b90*/  BRA.U !UP0, `(.L_x_11) ;  /* 0x0000000508687547 */ /* 0x000fea000b800000 */
[----:B------:R-:W-:Y:S01]  /*0ba0*/  UIADD3 UR5, UPT, UPT, UR42, -0x2, URZ ;  /* 0xfffffffe2a057890 */ /* 0x000fe2000fffe0ff */
[----:B--2---:R-:W-:Y:S01]  /*0bb0*/  IMAD.MOV.U32 R3, RZ, RZ, 0x1 ;  /* 0x00000001ff037424 */ /* 0x004fe200078e00ff */
[----:B------:R-:W-:Y:S02]  /*0bc0*/  UIADD3 UR4, UPT, UPT, UR42, -0x1, URZ ;  /* 0xffffffff2a047890 */ /* 0x000fe4000fffe0ff */
[----:B------:R-:W-:Y:S02]  /*0bd0*/  UISETP.GE.U32.AND UP0, UPT, UR5, 0xf, UPT ;  /* 0x0000000f0500788c */ /* 0x000fe4000bf06070 */
[----:B------:R-:W-:-:S07]  /*0be0*/  ULOP3.LUT UR6, UR4, 0xf, URZ, 0xc0, !UPT ;  /* 0x0000000f04067892 */ /* 0x000fce000f8ec0ff */
[----:B------:R-:W-:Y:S05]  /*0bf0*/  BRA.U !UP0, `(.L_x_12) ;  /* 0x00000001088c7547 */ /* 0x000fea000b800000 */
[----:B------:R-:W-:Y:S01]  /*0c00*/  ULOP3.LUT UR5, UR4, 0xfffffff0, URZ, 0xc0, !UPT ;  /* 0xfffffff004057892 */ /* 0x000fe2000f8ec0ff */
[----:B------:R-:W-:Y:S02]  /*0c10*/  VIADD R3, R24, 0x40 ;  /* 0x0000004018037836 */ /* 0x000fe40000000000 */
[----:B------:R-:W-:Y:S01]  /*0c20*/  IMAD.MOV.U32 R0, RZ, RZ, RZ ;  /* 0x000000ffff007224 */ /* 0x000fe200078e00ff */
[----:B------:R-:W-:-:S12]  /*0c30*/  UIADD3 UR5, UPT, UPT, -UR5, URZ, URZ ;  /* 0x000000ff05057290 */ /* 0x000fd8000fffe1ff */
.L_x_13:
[----:B------:R-:W-:Y:S01]  /*0c40*/  LDS.64 R4, [R3+-0x38] ;  /* 0xffffc80003047984 */ /* 0x000fe20000000a00 */
[----:B------:R-:W-:Y:S01]  /*0c50*/  UIADD3 UR5, UPT, UPT, UR5, 0x10, URZ ;  /* 0x0000001005057890 */ /* 0x000fe2000fffe0ff */
[----:B------:R-:W-:Y:S02]  /*0c60*/  VIADD R0, R0, 0x10 ;  /* 0x0000001000007836 */ /* 0x000fe40000000000 */
[----:B------:R-:W0:Y:S01]  /*0c70*/  LDS.128 R20, [R3+-0x30] ;  /* 0xffffd00003147984 */ /* 0x000e220000000c00 */
[----:B------:R-:W-:-:S03]  /*0c80*/  UISETP.NE.AND UP0, UPT, UR5, URZ, UPT ;  /* 0x000000ff0500728c */ /* 0x000fc6000bf05270 */
[----:B------:R-:W1:Y:S04]  /*0c90*/  LDS.128 R8, [R3+-0x20] ;  /* 0xffffe00003087984 */ /* 0x000e680000000c00 */
[----:B------:R-:W2:Y:S01]  /*0ca0*/  LDS.128 R12, [R3+-0x10] ;  /* 0xfffff000030c7984 */ /* 0x000ea20000000c00 */
[----:B0-----:R-:W-:-:S03]  /*0cb0*/  IADD3 R7, P0, P1, R20, R4, R16 ;  /* 0x0000000414077210 */ /* 0x001fc6000791e010 */
[----:B------:R-:W0:Y:S01]  /*0cc0*/  LDS.128 R16, [R3] ;  /* 0x0000000003107984 */ /* 0x000e220000000c00 */
[----:B------:R-:W-:Y:S02]  /*0cd0*/  IADD3.X R27, PT, PT, R21, R5, R25, P0, P1 ;  /* 0x00000005151b7210 */ /* 0x000fe400007e2419 */
[----:B-1----:R-:W-:Y:S02]  /*0ce0*/  IADD3 R25, P0, P1, R8, R22, R7 ;  /* 0x0000001608197210 */ /* 0x002fe4000791e007 */
[----:B------:R-:W1:Y:S02]  /*0cf0*/  LDS.128 R4, [R3+0x10] ;  /* 0x0000100003047984 */ /* 0x000e640000000c00 */
[----:B------:R-:W-:Y:S02]  /*0d00*/  IADD3.X R27, PT, PT, R9, R23, R27, P0, P1 ;  /* 0x00000017091b7210 */ /* 0x000fe400007e241b */
[----:B--2---:R-:W-:Y:S01]  /*0d10*/  IADD3 R25, P0, P1, R12, R10, R25 ;  /* 0x0000000a0c197210 */ /* 0x004fe2000791e019 */
[----:B------:R-:W2:Y:S03]  /*0d20*/  LDS.128 R20, [R3+0x20] ;  /* 0x0000200003147984 */ /* 0x000ea60000000c00 */
[----:B------:R-:W-:-:S02]  /*0d30*/  IADD3.X R27, PT, PT, R13, R11, R27, P0, P1 ;  /* 0x0000000b0d1b7210 */ /* 0x000fc400007e241b */
[----:B------:R-:W3:Y:S04]  /*0d40*/  LDS.128 R8, [R3+0x30] ;  /* 0x0000300003087984 */ /* 0x000ee80000000c00 */
[----:B------:R4:W5:Y:S02]  /*0d50*/  LDS.64 R12, [R3+0x40] ;  /* 0x00004000030c7984 */ /* 0x0009640000000a00 */
[----:B----4-:R-:W-:Y:S01]  /*0d60*/  VIADD R3, R3, 0x80 ;  /* 0x0000008003037836 */ /* 0x010fe20000000000 */
[----:B0-----:R-:W-:-:S04]  /*0d70*/  IADD3 R25, P0, P1, R16, R14, R25 ;  /* 0x0000000e10197210 */ /* 0x001fc8000791e019 */
[----:B------:R-:W-:Y:S02]  /*0d80*/  IADD3.X R17, PT, PT, R17, R15, R27, P0, P1 ;  /* 0x0000000f11117210 */ /* 0x000fe400007e241b */
[----:B-1----:R-:W-:-:S04]  /*0d90*/  IADD3 R15, P2, P3, R4, R18, R25 ;  /* 0x00000012040f7210 */ /* 0x002fc80007b5e019 */
[----:B------:R-:W-:Y:S02]  /*0da0*/  IADD3.X R19, PT, PT, R5, R19, R17, P2, P3 ;  /* 0x0000001305137210 */ /* 0x000fe400017e6411 */
[----:B--2---:R-:W-:-:S04]  /*0db0*/  IADD3 R15, P0, P1, R20, R6, R15 ;  /* 0x00000006140f7210 */ /* 0x004fc8000791e00f */
[----:B---3--:R-:W-:Y:S02]  /*0dc0*/  IADD3 R5, P2, P3, R8, R22, R15 ;  /* 0x0000001608057210 */ /* 0x008fe40007b5e00f */
[----:B------:R-:W-:Y:S02]  /*0dd0*/  IADD3.X R7, PT, PT, R21, R7, R19, P0, P1 ;  /* 0x0000000715077210 */ /* 0x000fe400007e2413 */
[----:B-----5:R-:W-:Y:S02]  /*0de0*/  IADD3 R16, P0, P1, R12, R10, R5 ;  /* 0x0000000a0c107210 */ /* 0x020fe4000791e005 */
[----:B------:R-:W-:-:S04]  /*0df0*/  IADD3.X R9, PT, PT, R9, R23, R7, P2, P3 ;  /* 0x0000001709097210 */ /* 0x000fc800017e6407 */
[----:B------:R-:W-:Y:S01]  /*0e00*/  IADD3.X R25, PT, PT, R13, R11, R9, P0, P1 ;  /* 0x0000000b0d197210 */ /* 0x000fe200007e2409 */
[----:B------:R-:W-:Y:S06]  /*0e10*/  BRA.U UP0, `(.L_x_13) ;  /* 0xfffffffd00887547 */ /* 0x000fec000b83ffff */
[----:B------:R-:W-:-:S07]  /*0e20*/  VIADD R3, R0, 0x1 ;  /* 0x0000000100037836 */ /* 0x000fce0000000000 */
.L_x_12:
[----:B------:R-:W-:-:S09]  /*0e30*/  UISETP.NE.AND UP0, UPT, UR6, URZ, UPT ;  /* 0x000000ff0600728c */ /* 0x000fd2000bf05270 */
[----:B------:R-:W-:Y:S05]  /*0e40*/  BRA.U !UP0, `(.L_x_11) ;  /* 0x0000000108bc7547 */ /* 0x000fea000b800000 */
[----:B------:R-:W-:Y:S02]  /*0e50*/  UISETP.GE.U32.AND UP0, UPT, UR6, 0x8, UPT ;  /* 0x000000080600788c */ /* 0x000fe4000bf06070 */
[----:B------:R-:W-:-:S04]  /*0e60*/  ULOP3.LUT UR5, UR4, 0x7, URZ, 0xc0, !UPT ;  /* 0x0000000704057892 */ /* 0x000fc8000f8ec0ff */
[----:B------:R-:W-:-:S03]  /*0e70*/  UISETP.NE.AND UP1, UPT, UR5, URZ, UPT ;  /* 0x000000ff0500728c */ /* 0x000fc6000bf25270 */
[----:B------:R-:W-:Y:S08]  /*0e80*/  BRA.U !UP0, `(.L_x_14) ;  /* 0x0000000108487547 */ /* 0x000ff0000b800000 */
[C---:B------:R-:W-:Y:S02]  /*0e90*/  IMAD R0, R3.reuse, 0x8, R24 ;  /* 0x0000000803007824 */ /* 0x040fe400078e0218 */
[----:B------:R-:W-:-:S03]  /*0ea0*/  VIADD R3, R3, 0x8 ;  /* 0x0000000803037836 */ /* 0x000fc60000000000 */
[----:B------:R-:W-:Y:S04]  /*0eb0*/  LDS.64 R20, [R0] ;  /* 0x0000000000147984 */ /* 0x000fe80000000a00 */
[----:B------:R-:W0:Y:S04]  /*0ec0*/  LDS.64 R18, [R0+0x8] ;  /* 0x0000080000127984 */ /* 0x000e280000000a00 */
[----:B------:R-:W-:Y:S04]  /*0ed0*/  LDS.64 R12, [R0+0x10] ;  /* 0x00001000000c7984 */ /* 0x000fe80000000a00 */
[----:B------:R-:W1:Y:S04]  /*0ee0*/  LDS.64 R10, [R0+0x18] ;  /* 0x00001800000a7984 */ /* 0x000e680000000a00 */
[----:B------:R-:W-:Y:S04]  /*0ef0*/  LDS.64 R8, [R0+0x20] ;  /* 0x0000200000087984 */ /* 0x000fe80000000a00 */
[----:B------:R-:W2:Y:S04]  /*0f00*/  LDS.64 R6, [R0+0x28] ;  /* 0x0000280000067984 */ /* 0x000ea80000000a00 */
[----:B------:R-:W-:Y:S04]  /*0f10*/  LDS.64 R4, [R0+0x30] ;  /* 0x0000300000047984 */ /* 0x000fe80000000a00 */
[----:B------:R-:W3:Y:S01]  /*0f20*/  LDS.64 R14, [R0+0x38] ;  /* 0x00003800000e7984 */ /* 0x000ee20000000a00 */
[----:B0-----:R-:W-:-:S04]  /*0f30*/  IADD3 R17, P2, P3, R18, R20, R16 ;  /* 0x0000001412117210 */ /* 0x001fc80007b5e010 */
[----:B------:R-:W-:Y:S02]  /*0f40*/  IADD3.X R19, PT, PT, R19, R21, R25, P2, P3 ;  /* 0x0000001513137210 */ /* 0x000fe400017e6419 */
[----:B-1----:R-:W-:-:S04]  /*0f50*/  IADD3 R17, P0, P1, R10, R12, R17 ;  /* 0x0000000c0a117210 */ /* 0x002fc8000791e011 */
[----:B------:R-:W-:Y:S02]  /*0f60*/  IADD3.X R11, PT, PT, R11, R13, R19, P0, P1 ;  /* 0x0000000d0b0b7210 */ /* 0x000fe400007e2413 */
[----:B--2---:R-:W-:-:S04]  /*0f70*/  IADD3 R17, P2, P3, R6, R8, R17 ;  /* 0x0000000806117210 */ /* 0x004fc80007b5e011 */
[----:B------:R-:W-:Y:S02]  /*0f80*/  IADD3.X R7, PT, PT, R7, R9, R11, P2, P3 ;  /* 0x0000000907077210 */ /* 0x000fe400017e640b */
[----:B---3--:R-:W-:-:S04]  /*0f90*/  IADD3 R16, P0, P1, R14, R4, R17 ;  /* 0x000000040e107210 */ /* 0x008fc8000791e011 */
[----:B------:R-:W-:-:S09]  /*0fa0*/  IADD3.X R25, PT, PT, R15, R5, R7, P0, P1 ;  /* 0x000000050f197210 */ /* 0x000fd200007e2407 */
.L_x_14:
        /* <DEDUP_REMOVED lines=10> */
[----:B------:R-:W1:Y:S01]  /*1050*/  LDS.64 R10, [R0+0x18] ;  /* 0x00001800000a7984 */ /* 0x000e620000000a00 */
[----:B0-----:R-:W-:-:S04]  /*1060*/  IADD3 R13, P0, P1, R6, R4, R16 ;  /* 0x00000004060d7210 */ /* 0x001fc8000791e010 */
[----:B------:R-:W-:Y:S02]  /*1070*/  IADD3.X R25, PT, PT, R7, R5, R25, P0, P1 ;  /* 0x0000000507197210 */ /* 0x000fe400007e2419 */
[----:B-1----:R-:W-:-:S04]  /*1080*/  IADD3 R16, P2, P3, R10, R8, R13 ;  /* 0x000000080a107210 */ /* 0x002fc80007b5e00d */
[----:B------:R-:W-:-:S09]  /*1090*/  IADD3.X R25, PT, PT, R11, R9, R25, P2, P3 ;  /* 0x000000090b197210 */ /* 0x000fd200017e6419 */
.L_x_15:
[----:B------:R-:W-:Y:S05]  /*10a0*/  BRA.U !UP1, `(.L_x_11) ;  /* 0x0000000109247547 */ /* 0x000fea000b800000 */
[----:B------:R-:W-:Y:S01]  /*10b0*/  IMAD R3, R3, 0x8, R24 ;  /* 0x0000000803037824 */ /* 0x000fe200078e0218 */
[----:B------:R-:W-:-:S12]  /*10c0*/  UIADD3 UR4, UPT, UPT, -UR4, URZ, URZ ;  /* 0x000000ff04047290 */ /* 0x000fd8000fffe1ff */
.L_x_16:
[----:B------:R0:W1:Y:S01]  /*10d0*/  LDS.64 R4, [R3] ;  /* 0x0000000003047984 */ /* 0x0000620000000a00 */
[----:B------:R-:W-:-:S04]  /*10e0*/  UIADD3 UR4, UPT, UPT, UR4, 0x1, URZ ;  /* 0x0000000104047890 */ /* 0x000fc8000fffe0ff */
[----:B------:R-:W-:Y:S01]  /*10f0*/  UISETP.NE.AND UP0, UPT, UR4, URZ, UPT ;  /* 0x000000ff0400728c */ /* 0x000fe2000bf05270 */
[----:B0-----:R-:W-:Y:S01]  /*1100*/  VIADD R3, R3, 0x8 ;  /* 0x0000000803037836 */ /* 0x001fe20000000000 */
[----:B-1----:R-:W-:-:S05]  /*1110*/  IADD3 R16, P0, PT, R4, R16, RZ ;  /* 0x0000001004107210 */ /* 0x002fca0007f1e0ff */
[----:B------:R-:W-:Y:S02]  /*1120*/  IMAD.X R25, R5, 0x1, R25, P0 ;  /* 0x0000000105197824 */ /* 0x000fe400000e0619 */
[----:B------:R-:W-:Y:S06]  /*1130*/  BRA.U UP0, `(.L_x_16) ;  /* 0xfffffffd00e47547 */ /* 0x000fec000b83ffff */
.L_x_11:
[----:B------:R-:W0:Y:S01]  /*1140*/  LDC.64 R4, c[0x0][0x388] ;  /* 0x0000e200ff047b82 */ /* 0x000e220000000a00 */
[----:B--2---:R-:W-:Y:S02]  /*1150*/  IMAD.MOV.U32 R17, RZ, RZ, R25 ;  /* 0x000000ffff117224 */ /* 0x004fe400078e0019 */
[----:B0-----:R-:W-:-:S05]  /*1160*/  IMAD.WIDE.U32 R2, R2, 0x8, R4 ;  /* 0x0000000802027825 */ /* 0x001fca00078e0004 */
[----:B------:R-:W-:Y:S01]  /*1170*/  STG.E.64 desc[UR36][R2.64], R16 ;  /* 0x0000001002007986 */ /* 0x000fe2000c101b24 */
[----:B------:R-:W-:Y:S05]  /*1180*/  EXIT ;  /* 0x000000000000794d */ /* 0x000fea0003800000 */
        .weak           $__internal_0_$__cuda_sm20_div_s64
        .type           $__internal_0_$__cuda_sm20_div_s64,@function
        .size           $__internal_0_$__cuda_sm20_div_s64,(.L_x_18 - $__internal_0_$__cuda_sm20_div_s64)
$__internal_0_$__cuda_sm20_div_s64:
[----:B------:R-:W-:Y:S02]  /*1190*/  UIADD3 UR6, UP1, UPT, URZ, -UR39, URZ ;  /* 0x80000027ff067290 */ /* 0x000fe4000ff3e0ff */
[----:B------:R-:W-:Y:S02]  /*11a0*/  UISETP.GE.AND UP0, UPT, UR14, URZ, UPT ;  /* 0x000000ff0e00728c */ /* 0x000fe4000bf06270 */
[----:B------:R-:W-:Y:S02]  /*11b0*/  UIADD3.X UR4, UPT, UPT, URZ, ~UR14, URZ, UP1, !UPT ;  /* 0x8000000eff047290 */ /* 0x000fe40008ffe4ff */
[----:B------:R-:W-:Y:S02]  /*11c0*/  USEL UR6, UR6, UR39, !UP0 ;  /* 0x0000002706067287 */ /* 0x000fe4000c000000 */
[----:B------:R-:W-:-:S09]  /*11d0*/  USEL UR7, UR4, UR14, !UP0 ;  /* 0x0000000e04077287 */ /* 0x000fd2000c000000 */
[----:B------:R-:W0:Y:S08]  /*11e0*/  I2F.U64.RP R0, UR6 ;  /* 0x0000000600007d12 */ /* 0x000e300008309000 */
[----:B0-----:R-:W0:Y:S02]  /*11f0*/  MUFU.RCP R0, R0 ;  /* 0x0000000000007308 */ /* 0x001e240000001000 */
[----:B0-----:R-:W-:-:S06]  /*1200*/  VIADD R4, R0, 0x1ffffffe ;  /* 0x1ffffffe00047836 */ /* 0x001fcc0000000000 */
[----:B------:R-:W0:Y:S02]  /*1210*/  F2I.U64.TRUNC R4, R4 ;  /* 0x0000000400047311 */ /* 0x000e24000020d800 */
[----:B0-----:R-:W-:Y:S01]  /*1220*/  R2UR UR4, R4 ;  /* 0x00000000040472ca */ /* 0x001fe200000e0000 */
[----:B------:R-:W-:Y:S01]  /*1230*/  IMAD.MOV.U32 R4, RZ, RZ, R3 ;  /* 0x000000ffff047224 */ /* 0x000fe200078e0003 */
[----:B------:R-:W-:Y:S01]  /*1240*/  R2UR UR5, R5 ;  /* 0x00000000050572ca */ /* 0x000fe200000e0000 */
[----:B------:R-:W-:-:S10]  /*1250*/  IMAD.MOV.U32 R5, RZ, RZ, 0x0 ;  /* 0x00000000ff057424 */ /* 0x000fd400078e00ff */
[----:B------:R-:W-:-:S04]  /*1260*/  UIMAD.WIDE.U32 UR8, UR4, UR6, URZ ;  /* 0x00000006040872a5 */ /* 0x000fc8000f8e00ff */
[----:B------:R-:W-:Y:S02]  /*1270*/  UIMAD UR9, UR4, UR7, UR9 ;  /* 0x00000007040972a4 */ /* 0x000fe4000f8e0209 */
[----:B------:R-:W-:Y:S02]  /*1280*/  UIADD3 UR11, UP0, UPT, URZ, -UR8, URZ ;  /* 0x80000008ff0b7290 */ /* 0x000fe4000ff1e0ff */
[----:B------:R-:W-:Y:S02]  /*1290*/  UIMAD UR10, UR5, UR6, UR9 ;  /* 0x00000006050a72a4 */ /* 0x000fe4000f8e0209 */
[----:B------:R-:W-:Y:S02]  /*12a0*/  UIMAD.WIDE.U32 UR8, UR4, UR11, URZ ;  /* 0x0000000b040872a5 */ /* 0x000fe4000f8e00ff */
[----:B------:R-:W-:-:S04]  /*12b0*/  UIADD3.X UR15, UPT, UPT, URZ, ~UR10, URZ, UP0, !UPT ;  /* 0x8000000aff0f7290 */ /* 0x000fc800087fe4ff */
[----:B------:R-:W-:Y:S01]  /*12c0*/  UIMAD.WIDE.U32 UR12, UR5, UR15, URZ ;  /* 0x0000000f050c72a5 */ /* 0x000fe2000f8e00ff */
[----:B------:R-:W-:Y:S01]  /*12d0*/  UMOV UR8, UR9 ;  /* 0x0000000900087c82 */ /* 0x000fe20008000000 */
[----:B------:R-:W-:Y:S02]  /*12e0*/  UMOV UR9, UR4 ;  /* 0x0000000400097c82 */ /* 0x000fe40008000000 */
[----:B------:R-:W-:Y:S02]  /*12f0*/  UIMAD.WIDE.U32 UR8, UP0, UR4, UR15, UR8 ;  /* 0x0000000f040872a5 */ /* 0x000fe4000f800008 */
[----:B------:R-:W-:Y:S02]  /*1300*/  UIMAD UR15, UR5, UR15, URZ ;  /* 0x0000000f050f72a4 */ /* 0x000fe4000f8e02ff */
[----:B------:R-:W-:Y:S02]  /*1310*/  UIMAD.WIDE.U32 UR10, UP1, UR5, UR11, UR8 ;  /* 0x0000000b050a72a5 */ /* 0x000fe4000f820008 */
[----:B------:R-:W-:-:S02]  /*1320*/  UIADD3.X UR10, UPT, UPT, UR13, UR5, URZ, UP0, !UPT ;  /* 0x000000050d0a7290 */ /* 0x000fc400087fe4ff */
[----:B------:R-:W-:-:S03]  /*1330*/  UIADD3 UR11, UP2, UPT, UR15, UR11, URZ ;  /* 0x0000000b0f0b7290 */ /* 0x000fc6000ff5e0ff */
[----:B------:R-:W0:Y:S01]  /*1340*/  LDCU.64 UR8, c[0x0][0x390] ;  /* 0x00007200ff0877ac */ /* 0x000e220008000a00 */
[----:B------:R-:W-:Y:S02]  /*1350*/  UIMAD.WIDE.U32 UR4, UR11, UR6, URZ ;  /* 0x000000060b0472a5 */ /* 0x000fe4000f8e00ff */
[----:B------:R-:W-:Y:S02]  /*1360*/  UIADD3.X UR12, UPT, UPT, URZ, URZ, UR10, UP2, UP1 ;  /* 0x000000ffff0c7290 */ /* 0x000fe400097e240a */
[----:B------:R-:W-:Y:S02]  /*1370*/  UIADD3 UR4, UP0, UPT, URZ, -UR4, URZ ;  /* 0x80000004ff047290 */ /* 0x000fe4000ff1e0ff */
[----:B------:R-:W-:Y:S02]  /*1380*/  UIMAD UR5, UR11, UR7, UR5 ;  /* 0x000000070b0572a4 */ /* 0x000fe4000f8e0205 */
[----:B------:R-:W-:Y:S02]  /*1390*/  UIMAD.WIDE.U32 UR16, UR11, UR4, URZ ;  /* 0x000000040b1072a5 */ /* 0x000fe4000f8e00ff */
[----:B------:R-:W-:-:S04]  /*13a0*/  UIMAD UR5, UR12, UR6, UR5 ;  /* 0x000000060c0572a4 */ /* 0x000fc8000f8e0205 */
[----:B------:R-:W-:Y:S01]  /*13b0*/  UIADD3.X UR5, UPT, UPT, URZ, ~UR5, URZ, UP0, !UPT ;  /* 0x80000005ff057290 */ /* 0x000fe200087fe4ff */
[----:B------:R-:W-:Y:S01]  /*13c0*/  UMOV UR10, UR17 ;  /* 0x00000011000a7c82 */ /* 0x000fe20008000000 */
[----:B0-----:R-:W-:Y:S02]  /*13d0*/  UISETP.GE.AND UP3, UPT, UR9, URZ, UPT ;  /* 0x000000ff0900728c */ /* 0x001fe4000bf66270 */
[----:B------:R-:W-:Y:S02]  /*13e0*/  UIADD3 UR13, UP4, UPT, URZ, -UR8, URZ ;  /* 0x80000008ff0d7290 */ /* 0x000fe4000ff9e0ff */
[----:B------:R-:W-:Y:S02]  /*13f0*/  UIMAD.WIDE.U32 UR10, UP0, UR11, UR5, UR10 ;  /* 0x000000050b0a72a5 */ /* 0x000fe4000f80000a */
[----:B------:R-:W-:Y:S02]  /*1400*/  USEL UR13, UR13, UR8, !UP3 ;  /* 0x000000080d0d7287 */ /* 0x000fe4000d800000 */
[----:B------:R-:W-:-:S02]  /*1410*/  UIMAD.WIDE.U32 UR10, UP1, UR12, UR4, UR10 ;  /* 0x000000040c0a72a5 */ /* 0x000fc4000f82000a */
[----:B------:R-:W-:Y:S02]  /*1420*/  UIMAD UR8, UR12, UR5, URZ ;  /* 0x000000050c0872a4 */ /* 0x000fe4000f8e02ff */
[----:B------:R-:W-:Y:S02]  /*1430*/  UIMAD.WIDE.U32 UR4, UR12, UR5, URZ ;  /* 0x000000050c0472a5 */ /* 0x000fe4000f8e00ff */
[----:B------:R-:W-:Y:S02]  /*1440*/  UIADD3 UR8, UP2, UPT, UR8, UR11, URZ ;  /* 0x0000000b08087290 */ /* 0x000fe4000ff5e0ff */
[----:B------:R-:W-:Y:S02]  /*1450*/  UIADD3.X UR15, UPT, UPT, URZ, ~UR9, URZ, UP4, !UPT ;  /* 0x80000009ff0f7290 */ /* 0x000fe4000a7fe4ff */
[----:B------:R-:W-:Y:S02]  /*1460*/  UIMAD.WIDE.U32 UR10, UR8, UR13, URZ ;  /* 0x0000000d080a72a5 */ /* 0x000fe4000f8e00ff */
[----:B------:R-:W-:-:S02]  /*1470*/  UIADD3.X UR12, UPT, UPT, UR5, UR12, URZ, UP0, !UPT ;  /* 0x0000000c050c7290 */ /* 0x000fc400087fe4ff */
[----:B------:R-:W-:Y:S01]  /*1480*/  USEL UR15, UR15, UR9, !UP3 ;  /* 0x000000090f0f7287 */ /* 0x000fe2000d800000 */
[----:B------:R-:W-:Y:S02]  /*1490*/  UMOV UR5, URZ ;  /* 0x000000ff00057c82 */ /* 0x000fe40008000000 */
[----:B------:R-:W-:Y:S01]  /*14a0*/  UMOV UR4, UR11 ;  /* 0x0000000b00047c82 */ /* 0x000fe20008000000 */
[----:B------:R-:W-:Y:S02]  /*14b0*/  UIADD3.X UR12, UPT, UPT, URZ, URZ, UR12, UP2, UP1 ;  /* 0x000000ffff0c7290 */ /* 0x000fe400097e240c */
[----:B------:R-:W-:Y:S02]  /*14c0*/  UIMAD.WIDE.U32 UR4, UR8, UR15, UR4 ;  /* 0x0000000f080472a5 */ /* 0x000fe4000f8e0004 */
[----:B------:R-:W-:Y:S02]  /*14d0*/  UIMAD.WIDE.U32 UR10, UR12, UR15, URZ ;  /* 0x0000000f0c0a72a5 */ /* 0x000fe4000f8e00ff */
[----:B------:R-:W-:-:S02]  /*14e0*/  UIMAD.WIDE.U32 UR4, UP0, UR12, UR13, UR4 ;  /* 0x0000000d0c0472a5 */ /* 0x000fc4000f800004 */
[----:B------:R-:W-:Y:S02]  /*14f0*/  UIMAD UR12, UR12, UR15, URZ ;  /* 0x0000000f0c0c72a4 */ /* 0x000fe4000f8e02ff */
[----:B------:R-:W-:Y:S02]  /*1500*/  UIADD3.X UR8, UPT, UPT, UR11, URZ, URZ, UP0, !UPT ;  /* 0x000000ff0b087290 */ /* 0x000fe400087fe4ff */
[----:B------:R-:W-:Y:S02]  /*1510*/  UIADD3 UR12, UP1, UPT, UR12, UR5, URZ ;  /* 0x000000050c0c7290 */ /* 0x000fe4000ff3e0ff */
[----:B------:R-:W-:Y:S02]  /*1520*/  ULOP3.LUT UR9, UR14, UR9, URZ, 0x3c, !UPT ;  /* 0x000000090e097292 */ /* 0x000fe4000f8e3cff */
[----:B------:R-:W-:Y:S02]  /*1530*/  UIMAD.WIDE.U32 UR4, UR12, UR6, URZ ;  /* 0x000000060c0472a5 */ /* 0x000fe4000f8e00ff */
[----:B------:R-:W-:-:S02]  /*1540*/  UIADD3.X UR8, UPT, UPT, URZ, UR8, URZ, UP1, !UPT ;  /* 0x00000008ff087290 */ /* 0x000fc40008ffe4ff */
[----:B------:R-:W-:Y:S02]  /*1550*/  UIMAD UR5, UR12, UR7, UR5 ;  /* 0x000000070c0572a4 */ /* 0x000fe4000f8e0205 */
[----:B------:R-:W-:Y:S02]  /*1560*/  UIADD3 UR10, UP1, UPT, -UR4, UR13, URZ ;  /* 0x0000000d040a7290 */ /* 0x000fe4000ff3e1ff */
[----:B------:R-:W-:Y:S02]  /*1570*/  UIMAD UR5, UR8, UR6, UR5 ;  /* 0x00000006080572a4 */ /* 0x000fe4000f8e0205 */
[----:B------:R-:W-:Y:S02]  /*1580*/  UISETP.GE.U32.AND UP0, UPT, UR10, UR6, UPT ;  /* 0x000000060a00728c */ /* 0x000fe4000bf06070 */
[----:B------:R-:W-:Y:S02]  /*1590*/  UIADD3.X UR11, UPT, UPT, ~UR5, UR15, URZ, UP1, !UPT ;  /* 0x0000000f050b7290 */ /* 0x000fe40008ffe5ff */
[----:B------:R-:W-:-:S02]  /*15a0*/  UIADD3 UR5, UP1, UPT, UR10, -UR6, URZ ;  /* 0x800000060a057290 */ /* 0x000fc4000ff3e0ff */
[----:B------:R-:W-:Y:S02]  /*15b0*/  UISETP.GE.U32.AND.EX UP0, UPT, UR11, UR7, UPT, UP0 ;  /* 0x000000070b00728c */ /* 0x000fe4000bf06100 */
[----:B------:R-:W-:Y:S02]  /*15c0*/  UIADD3 UR4, UPT, UPT, UR12, 0x1, URZ ;  /* 0x000000010c047890 */ /* 0x000fe4000fffe0ff */
[----:B------:R-:W-:Y:S02]  /*15d0*/  UIADD3.X UR8, UPT, UPT, UR11, ~UR7, URZ, UP1, !UPT ;  /* 0x800000070b087290 */ /* 0x000fe40008ffe4ff */
[----:B------:R-:W-:Y:S02]  /*15e0*/  USEL UR5, UR5, UR10, UP0 ;  /* 0x0000000a05057287 */ /* 0x000fe40008000000 */
[----:B------:R-:W-:Y:S02]  /*15f0*/  USEL UR8, UR8, UR11, UP0 ;  /* 0x0000000b08087287 */ /* 0x000fe40008000000 */
[----:B------:R-:W-:-:S02]  /*1600*/  USEL UR12, UR4, UR12, UP0 ;  /* 0x0000000c040c7287 */ /* 0x000fc40008000000 */
[----:B------:R-:W-:Y:S02]  /*1610*/  UISETP.GE.U32.AND UP0, UPT, UR5, UR6, UPT ;  /* 0x000000060500728c */ /* 0x000fe4000bf06070 */
[----:B------:R-:W-:Y:S02]  /*1620*/  UIADD3 UR43, UPT, UPT, UR12, 0x1, URZ ;  /* 0x000000010c2b7890 */ /* 0x000fe4000fffe0ff */
[----:B------:R-:W-:Y:S02]  /*1630*/  UISETP.GE.U32.AND.EX UP0, UPT, UR8, UR7, UPT, UP0 ;  /* 0x000000070800728c */ /* 0x000fe4000bf06100 */
[----:B------:R-:W-:Y:S02]  /*1640*/  UISETP.GE.AND UP1, UPT, UR9, URZ, UPT ;  /* 0x000000ff0900728c */ /* 0x000fe4000bf26270 */
[----:B------:R-:W-:Y:S02]  /*1650*/  USEL UR43, UR43, UR12, UP0 ;  /* 0x0000000c2b2b7287 */ /* 0x000fe40008000000 */
[----:B------:R-:W-:-:S02]  /*1660*/  UISETP.NE.U32.AND UP0, UPT, UR39, URZ, UPT ;  /* 0x000000ff2700728c */ /* 0x000fc4000bf05070 */
[----:B------:R-:W-:Y:S02]  /*1670*/  UIADD3 UR4, UPT, UPT, URZ, -UR43, URZ ;  /* 0x8000002bff047290 */ /* 0x000fe4000fffe0ff */
[----:B------:R-:W-:Y:S02]  /*1680*/  UISETP.NE.AND.EX UP0, UPT, UR14, URZ, UPT, UP0 ;  /* 0x000000ff0e00728c */ /* 0x000fe4000bf05300 */
[----:B------:R-:W-:-:S04]  /*1690*/  USEL UR43, UR4, UR43, !UP1 ;  /* 0x0000002b042b7287 */ /* 0x000fc8000c800000 */
[----:B------:R-:W-:Y:S01]  /*16a0*/  USEL UR43, UR43, 0xffffffff, UP0 ;  /* 0xffffffff2b2b7887 */ /* 0x000fe20008000000 */
[----:B------:R-:W-:Y:S11]  /*16b0*/  RET.REL.NODEC R4 `(_Z3SumPKiPll) ;  /* 0xffffffe804507950 */ /* 0x000ff60003c3ffff */
.L_x_17:
[----:B------:R-:W-:-:S00]  /*16c0*/  BRA `(.L_x_17) ;  /* 0xfffffffc00fc7947 */ /* 0x000fc0000383ffff */
[----:B------:R-:W-:-:S00]  /*16d0*/  NOP ;  /* 0x0000000000007918 */ /* 0x000fc00000000000 */
        /* <DEDUP_REMOVED lines=10> */
.L_x_18:


//--------------------- .nv.global.init           --------------------------
	.section	.nv.global.init,"aw",@progbits
.nv.global.init:
	.type		$str,@object
	.size		$str,(.L_0 - $str)
$str:
        /*0000*/ 	.byte	0x25, 0x64, 0x0a, 0x00
.L_0:


//--------------------- .nv.shared._Z3SumPKiPll   --------------------------
	.section	.nv.shared._Z3SumPKiPll,"aw",@nobits
	.sectionflags	@""
	.align	8
.nv.shared._Z3SumPKiPll:
	.zero		2048


//--------------------- .nv.shared.reserved.0     --------------------------
	.section	.nv.shared.reserved.0,"aw",@nobits
	.weak		__nv_reservedSMEM_offset_0_alias
	.size		__nv_reservedSMEM_offset_0_alias, 0, 64
	.other		__nv_reservedSMEM_offset_0_alias,@"STO_CUDA_RESERVED_SHARED STV_DEFAULT"
__nv_reservedSMEM_offset_0_alias:
	.zero		0
	.zero		64


//--------------------- .nv.constant0._Z3SumPKiPll --------------------------
	.section	.nv.constant0._Z3SumPKiPll,"a",@progbits
	.sectionflags	@""
	.align	4
.nv.constant0._Z3SumPKiPll:
	.zero		920


//--------------------- SYMBOLS --------------------------

	.type		.nv.reservedSmem.offset0,@object
	.size		.nv.reservedSmem.offset0,0x4
	.type		.nv.reservedSmem.cap,@object
	.size		.nv.reservedSmem.cap,0x4
	.type		vprintf,@function
